//
// Generated by NVIDIA NVVM Compiler
//
// Compiler Build ID: CL-36424714
// Cuda compilation tools, release 13.0, V13.0.88
// Based on NVVM 20.0.0
//

.version 9.0
.target sm_100
.address_size 64

	// .globl	_Z10findMinMaxPKfS0_PfS1_
// _ZZ10findMinMaxPKfS0_PfS1_E6ds_min has been demoted
// _ZZ10findMinMaxPKfS0_PfS1_E6ds_max has been demoted
// _ZZ13exclusiveScanPjiE9tempArray has been demoted

.visible .entry _Z10findMinMaxPKfS0_PfS1_(
	.param .u64 .ptr .align 1 _Z10findMinMaxPKfS0_PfS1__param_0,
	.param .u64 .ptr .align 1 _Z10findMinMaxPKfS0_PfS1__param_1,
	.param .u64 .ptr .align 1 _Z10findMinMaxPKfS0_PfS1__param_2,
	.param .u64 .ptr .align 1 _Z10findMinMaxPKfS0_PfS1__param_3
)
{
	.reg .pred 	%p<7>;
	.reg .b32 	%r<16>;
	.reg .b32 	%f<9>;
	.reg .b64 	%rd<15>;
	// demoted variable
	.shared .align 4 .b8 _ZZ10findMinMaxPKfS0_PfS1_E6ds_min[4096];
	// demoted variable
	.shared .align 4 .b8 _ZZ10findMinMaxPKfS0_PfS1_E6ds_max[4096];
	ld.param.u64 	%rd3, [_Z10findMinMaxPKfS0_PfS1__param_0];
	ld.param.u64 	%rd4, [_Z10findMinMaxPKfS0_PfS1__param_1];
	ld.param.u64 	%rd1, [_Z10findMinMaxPKfS0_PfS1__param_2];
	ld.param.u64 	%rd2, [_Z10findMinMaxPKfS0_PfS1__param_3];
	cvta.to.global.u64 	%rd5, %rd4;
	cvta.to.global.u64 	%rd6, %rd3;
	mov.u32 	%r1, %ctaid.x;
	mov.u32 	%r15, %ntid.x;
	mov.u32 	%r3, %tid.x;
	mad.lo.s32 	%r9, %r1, %r15, %r3;
	mul.wide.s32 	%rd7, %r9, 4;
	add.s64 	%rd8, %rd6, %rd7;
	ld.global.f32 	%f3, [%rd8];
	shl.b32 	%r10, %r3, 2;
	mov.u32 	%r11, _ZZ10findMinMaxPKfS0_PfS1_E6ds_min;
	add.s32 	%r4, %r11, %r10;
	st.shared.f32 	[%r4], %f3;
	add.s64 	%rd9, %rd5, %rd7;
	ld.global.f32 	%f4, [%rd9];
	mov.u32 	%r12, _ZZ10findMinMaxPKfS0_PfS1_E6ds_max;
	add.s32 	%r5, %r12, %r10;
	st.shared.f32 	[%r5], %f4;
	bar.sync 	0;
	setp.lt.u32 	%p1, %r15, 2;
	@%p1 bra 	$L__BB0_7;
$L__BB0_1:
	mov.u32 	%r6, %r15;
	shr.u32 	%r15, %r6, 1;
	setp.ge.u32 	%p2, %r3, %r15;
	@%p2 bra 	$L__BB0_6;
	shl.b32 	%r8, %r15, 2;
	add.s32 	%r13, %r4, %r8;
	ld.shared.f32 	%f1, [%r13];
	ld.shared.f32 	%f5, [%r4];
	setp.geu.f32 	%p3, %f1, %f5;
	@%p3 bra 	$L__BB0_4;
	st.shared.f32 	[%r4], %f1;
$L__BB0_4:
	add.s32 	%r14, %r5, %r8;
	ld.shared.f32 	%f2, [%r14];
	ld.shared.f32 	%f6, [%r5];
	setp.leu.f32 	%p4, %f2, %f6;
	@%p4 bra 	$L__BB0_6;
	st.shared.f32 	[%r5], %f2;
$L__BB0_6:
	bar.sync 	0;
	setp.gt.u32 	%p5, %r6, 3;
	@%p5 bra 	$L__BB0_1;
$L__BB0_7:
	setp.ne.s32 	%p6, %r3, 0;
	@%p6 bra 	$L__BB0_9;
	ld.shared.f32 	%f7, [_ZZ10findMinMaxPKfS0_PfS1_E6ds_min];
	cvta.to.global.u64 	%rd10, %rd1;
	mul.wide.u32 	%rd11, %r1, 4;
	add.s64 	%rd12, %rd10, %rd11;
	st.global.f32 	[%rd12], %f7;
	ld.shared.f32 	%f8, [_ZZ10findMinMaxPKfS0_PfS1_E6ds_max];
	cvta.to.global.u64 	%rd13, %rd2;
	add.s64 	%rd14, %rd13, %rd11;
	st.global.f32 	[%rd14], %f8;
$L__BB0_9:
	ret;

}
	// .globl	_Z16computeHistogramPKfPiffi
.visible .entry _Z16computeHistogramPKfPiffi(
	.param .u64 .ptr .align 1 _Z16computeHistogramPKfPiffi_param_0,
	.param .u64 .ptr .align 1 _Z16computeHistogramPKfPiffi_param_1,
	.param .f32 _Z16computeHistogramPKfPiffi_param_2,
	.param .f32 _Z16computeHistogramPKfPiffi_param_3,
	.param .u32 _Z16computeHistogramPKfPiffi_param_4
)
{
	.reg .b32 	%r<8>;
	.reg .b32 	%f<8>;
	.reg .b64 	%rd<9>;

	ld.param.u64 	%rd1, [_Z16computeHistogramPKfPiffi_param_0];
	ld.param.u64 	%rd2, [_Z16computeHistogramPKfPiffi_param_1];
	ld.param.f32 	%f1, [_Z16computeHistogramPKfPiffi_param_2];
	ld.param.f32 	%f2, [_Z16computeHistogramPKfPiffi_param_3];
	ld.param.u32 	%r1, [_Z16computeHistogramPKfPiffi_param_4];
	cvta.to.global.u64 	%rd3, %rd2;
	cvta.to.global.u64 	%rd4, %rd1;
	mov.u32 	%r2, %ctaid.x;
	mov.u32 	%r3, %ntid.x;
	mov.u32 	%r4, %tid.x;
	mad.lo.s32 	%r5, %r2, %r3, %r4;
	mul.wide.s32 	%rd5, %r5, 4;
	add.s64 	%rd6, %rd4, %rd5;
	ld.global.f32 	%f3, [%rd6];
	sub.f32 	%f4, %f3, %f1;
	div.rn.f32 	%f5, %f4, %f2;
	cvt.rn.f32.s32 	%f6, %r1;
	mul.f32 	%f7, %f5, %f6;
	cvt.rzi.s32.f32 	%r6, %f7;
	mul.wide.s32 	%rd7, %r6, 4;
	add.s64 	%rd8, %rd3, %rd7;
	atom.global.add.u32 	%r7, [%rd8], 1;
	ret;

}
	// .globl	_Z13exclusiveScanPji
.visible .entry _Z13exclusiveScanPji(
	.param .u64 .ptr .align 1 _Z13exclusiveScanPji_param_0,
	.param .u32 _Z13exclusiveScanPji_param_1
)
{
	.reg .pred 	%p<8>;
	.reg .b32 	%r<62>;
	.reg .b64 	%rd<7>;
	// demoted variable
	.shared .align 4 .b8 _ZZ13exclusiveScanPjiE9tempArray[8192];
	ld.param.u64 	%rd3, [_Z13exclusiveScanPji_param_0];
	ld.param.u32 	%r16, [_Z13exclusiveScanPji_param_1];
	cvta.to.global.u64 	%rd4, %rd3;
	mov.u32 	%r18, %ctaid.x;
	mov.u32 	%r19, %ntid.x;
	mov.u32 	%r1, %tid.x;
	mad.lo.s32 	%r20, %r18, %r19, %r1;
	shr.u32 	%r21, %r16, 31;
	add.s32 	%r22, %r16, %r21;
	shr.s32 	%r23, %r22, 1;
	mul.wide.s32 	%rd5, %r20, 4;
	add.s64 	%rd1, %rd4, %rd5;
	ld.global.u32 	%r24, [%rd1];
	shl.b32 	%r25, %r1, 2;
	mov.u32 	%r26, _ZZ13exclusiveScanPjiE9tempArray;
	add.s32 	%r2, %r26, %r25;
	st.shared.u32 	[%r2], %r24;
	mul.wide.s32 	%rd6, %r23, 4;
	add.s64 	%rd2, %rd1, %rd6;
	ld.global.u32 	%r27, [%rd2];
	shl.b32 	%r28, %r23, 2;
	add.s32 	%r3, %r2, %r28;
	st.shared.u32 	[%r3], %r27;
	shr.s32 	%r57, %r16, 1;
	setp.lt.s32 	%p1, %r57, 1;
	mov.b32 	%r59, 1;
	@%p1 bra 	$L__BB2_5;
	shl.b32 	%r30, %r1, 1;
	or.b32  	%r5, %r30, 1;
	mov.b32 	%r59, 1;
$L__BB2_2:
	bar.sync 	0;
	setp.ge.s32 	%p2, %r1, %r57;
	@%p2 bra 	$L__BB2_4;
	mul.lo.s32 	%r31, %r59, %r5;
	shl.b32 	%r32, %r31, 2;
	add.s32 	%r34, %r26, %r32;
	ld.shared.u32 	%r35, [%r34+-4];
	shl.b32 	%r36, %r59, 2;
	add.s32 	%r37, %r34, %r36;
	ld.shared.u32 	%r38, [%r37+-4];
	add.s32 	%r39, %r38, %r35;
	st.shared.u32 	[%r37+-4], %r39;
$L__BB2_4:
	shl.b32 	%r59, %r59, 1;
	shr.u32 	%r9, %r57, 1;
	setp.gt.u32 	%p3, %r57, 1;
	mov.u32 	%r57, %r9;
	@%p3 bra 	$L__BB2_2;
$L__BB2_5:
	setp.ne.s32 	%p4, %r1, 0;
	@%p4 bra 	$L__BB2_7;
	shl.b32 	%r40, %r16, 2;
	add.s32 	%r42, %r26, %r40;
	mov.b32 	%r43, 0;
	st.shared.u32 	[%r42+-4], %r43;
$L__BB2_7:
	setp.lt.s32 	%p5, %r16, 2;
	@%p5 bra 	$L__BB2_12;
	shl.b32 	%r45, %r1, 1;
	or.b32  	%r11, %r45, 1;
	mov.b32 	%r60, 1;
$L__BB2_9:
	shr.s32 	%r59, %r59, 1;
	bar.sync 	0;
	setp.ge.s32 	%p6, %r1, %r60;
	@%p6 bra 	$L__BB2_11;
	mul.lo.s32 	%r46, %r59, %r11;
	shl.b32 	%r47, %r46, 2;
	add.s32 	%r49, %r26, %r47;
	ld.shared.u32 	%r50, [%r49+-4];
	shl.b32 	%r51, %r59, 2;
	add.s32 	%r52, %r49, %r51;
	ld.shared.u32 	%r53, [%r52+-4];
	st.shared.u32 	[%r49+-4], %r53;
	add.s32 	%r54, %r53, %r50;
	st.shared.u32 	[%r52+-4], %r54;
$L__BB2_11:
	shl.b32 	%r60, %r60, 1;
	setp.lt.s32 	%p7, %r60, %r16;
	@%p7 bra 	$L__BB2_9;
$L__BB2_12:
	bar.sync 	0;
	ld.shared.u32 	%r55, [%r2];
	st.global.u32 	[%rd1], %r55;
	ld.shared.u32 	%r56, [%r3];
	st.global.u32 	[%rd2], %r56;
	ret;

}


// ===== COMPILED SASS (sm_100) =====

	.target	sm_100

	.elftype	@"ET_EXEC"


//--------------------- .note.nv.tkinfo           --------------------------
	.section	.note.nv.tkinfo,"",@"SHT_NOTE"
	.sectionflags	@"SHF_NOTE_NV_TKINFO"
	.tkinfo
        /*0018*/ 	.word	0x00000002
        /*0030*/ 	.string	""
        /*0030*/ 	.string	"ptxas"
        /*0030*/ 	.string	"Cuda compilation tools, release 13.0, V13.0.88"
        /*0030*/ 	.string	"Build cuda_13.0.r13.0/compiler.36424714_0"
        /*0030*/ 	.string	"-arch sm_100 -m 64 "



//--------------------- .note.nv.cuinfo           --------------------------
	.section	.note.nv.cuinfo,"",@"SHT_NOTE"
	.sectionflags	@"SHF_NOTE_NV_CUINFO"
        /*0018*/ 	.short	0x0002
        /*001a*/ 	.short	0x0064
        /*001c*/ 	.short	0x0082
	.zero		2


//--------------------- .nv.info                  --------------------------
	.section	.nv.info,"",@"SHT_CUDA_INFO"
	.align	4


	//----- nvinfo : EIATTR_REGCOUNT
	.align		4
        /*0000*/ 	.byte	0x04, 0x2f
        /*0002*/ 	.short	(.L_1 - .L_0)
	.align		4
.L_0:
        /*0004*/ 	.word	index@(_Z10findMinMaxPKfS0_PfS1_)
        /*0008*/ 	.word	0x0000000e


	//----- nvinfo : EIATTR_FRAME_SIZE
	.align		4
.L_1:
        /*000c*/ 	.byte	0x04, 0x11
        /*000e*/ 	.short	(.L_3 - .L_2)
	.align		4
.L_2:
        /*0010*/ 	.word	index@(_Z10findMinMaxPKfS0_PfS1_)
        /*0014*/ 	.word	0x00000000


	//----- nvinfo : EIATTR_REGCOUNT
	.align		4
.L_3:
        /*0018*/ 	.byte	0x04, 0x2f
        /*001a*/ 	.short	(.L_5 - .L_4)
	.align		4
.L_4:
        /*001c*/ 	.word	index@(_Z16computeHistogramPKfPiffi)
        /*0020*/ 	.word	0x0000000e


	//----- nvinfo : EIATTR_FRAME_SIZE
	.align		4
.L_5:
        /*0024*/ 	.byte	0x04, 0x11
        /*0026*/ 	.short	(.L_7 - .L_6)
	.align		4
.L_6:
        /*0028*/ 	.word	index@($__internal_0_$__cuda_sm3x_div_rn_noftz_f32_slowpath)
        /*002c*/ 	.word	0x00000000


	//----- nvinfo : EIATTR_FRAME_SIZE
	.align		4
.L_7:
        /*0030*/ 	.byte	0x04, 0x11
        /*0032*/ 	.short	(.L_9 - .L_8)
	.align		4
.L_8:
        /*0034*/ 	.word	index@(_Z16computeHistogramPKfPiffi)
        /*0038*/ 	.word	0x00000000


	//----- nvinfo : EIATTR_REGCOUNT
	.align		4
.L_9:
        /*003c*/ 	.byte	0x04, 0x2f
        /*003e*/ 	.short	(.L_11 - .L_10)
	.align		4
.L_10:
        /*0040*/ 	.word	index@(_Z13exclusiveScanPji)
        /*0044*/ 	.word	0x00000012


	//----- nvinfo : EIATTR_FRAME_SIZE
	.align		4
.L_11:
        /*0048*/ 	.byte	0x04, 0x11
        /*004a*/ 	.short	(.L_13 - .L_12)
	.align		4
.L_12:
        /*004c*/ 	.word	index@(_Z13exclusiveScanPji)
        /*0050*/ 	.word	0x00000000


	//----- nvinfo : EIATTR_MIN_STACK_SIZE
	.align		4
.L_13:
        /*0054*/ 	.byte	0x04, 0x12
        /*0056*/ 	.short	(.L_15 - .L_14)
	.align		4
.L_14:
        /*0058*/ 	.word	index@(_Z13exclusiveScanPji)
        /*005c*/ 	.word	0x00000000


	//----- nvinfo : EIATTR_MIN_STACK_SIZE
	.align		4
.L_15:
        /*0060*/ 	.byte	0x04, 0x12
        /*0062*/ 	.short	(.L_17 - .L_16)
	.align		4
.L_16:
        /*0064*/ 	.word	index@(_Z16computeHistogramPKfPiffi)
        /*0068*/ 	.word	0x00000000


	//----- nvinfo : EIATTR_MIN_STACK_SIZE
	.align		4
.L_17:
        /*006c*/ 	.byte	0x04, 0x12
        /*006e*/ 	.short	(.L_19 - .L_18)
	.align		4
.L_18:
        /*0070*/ 	.word	index@(_Z10findMinMaxPKfS0_PfS1_)
        /*0074*/ 	.word	0x00000000
.L_19:


//--------------------- .nv.compat                --------------------------
	.section	.nv.compat,"",@"SHT_CUDA_COMPAT_INFO"
	.align	4
        /*0000*/ 	.byte	0x02, 0x09, 0x00, 0x00, 0x02, 0x02, 0x01, 0x00, 0x02, 0x05, 0x05, 0x00, 0x03, 0x07, 0x01, 0x01
        /*0010*/ 	.byte	0x02, 0x03, 0x00, 0x00, 0x02, 0x06, 0x01, 0x00, 0x04, 0x0b, 0x08, 0x00, 0x01, 0x00, 0x00, 0x00
        /*0020*/ 	.byte	0x00, 0x00, 0x00, 0x00


//--------------------- .nv.info._Z13exclusiveScanPji --------------------------
	.section	.nv.info._Z13exclusiveScanPji,"",@"SHT_CUDA_INFO"
	.sectionflags	@""
	.align	4


	//----- nvinfo : EIATTR_CUDA_API_VERSION
	.align		4
        /*0000*/ 	.byte	0x04, 0x37
        /*0002*/ 	.short	(.L_21 - .L_20)
.L_20:
        /*0004*/ 	.word	0x00000082


	//----- nvinfo : EIATTR_KPARAM_INFO
	.align		4
.L_21:
        /*0008*/ 	.byte	0x04, 0x17
        /*000a*/ 	.short	(.L_23 - .L_22)
.L_22:
        /*000c*/ 	.word	0x00000000
        /*0010*/ 	.short	0x0001
        /*0012*/ 	.short	0x0008
        /*0014*/ 	.byte	0x00, 0xf0, 0x11, 0x00


	//----- nvinfo : EIATTR_KPARAM_INFO
	.align		4
.L_23:
        /*0018*/ 	.byte	0x04, 0x17
        /*001a*/ 	.short	(.L_25 - .L_24)
.L_24:
        /*001c*/ 	.word	0x00000000
        /*0020*/ 	.short	0x0000
        /*0022*/ 	.short	0x0000
        /*0024*/ 	.byte	0x00, 0xf5, 0x21, 0x00


	//----- nvinfo : EIATTR_SPARSE_MMA_MASK
	.align		4
.L_25:
        /*0028*/ 	.byte	0x03, 0x50
        /*002a*/ 	.short	0x0000


	//----- nvinfo : EIATTR_MAXREG_COUNT
	.align		4
        /*002c*/ 	.byte	0x03, 0x1b
        /*002e*/ 	.short	0x00ff


	//----- nvinfo : EIATTR_NUM_BARRIERS
	.align		4
        /*0030*/ 	.byte	0x02, 0x4c
        /*0032*/ 	.byte	0x01
	.zero		1


	//----- nvinfo : EIATTR_MERCURY_ISA_VERSION
	.align		4
        /*0034*/ 	.byte	0x03, 0x5f
        /*0036*/ 	.short	0x0101


	//----- nvinfo : EIATTR_VRC_CTA_INIT_COUNT
	.align		4
        /*0038*/ 	.byte	0x02, 0x4a
	.zero		1
	.zero		1


	//----- nvinfo : EIATTR_EXIT_INSTR_OFFSETS
	.align		4
        /*003c*/ 	.byte	0x04, 0x1c
        /*003e*/ 	.short	(.L_27 - .L_26)


	//   ....[0]....
.L_26:
        /*0040*/ 	.word	0x00000440


	//----- nvinfo : EIATTR_CBANK_PARAM_SIZE
	.align		4
.L_27:
        /*0044*/ 	.byte	0x03, 0x19
        /*0046*/ 	.short	0x000c


	//----- nvinfo : EIATTR_PARAM_CBANK
	.align		4
        /*0048*/ 	.byte	0x04, 0x0a
        /*004a*/ 	.short	(.L_29 - .L_28)
	.align		4
.L_28:
        /*004c*/ 	.word	index@(.nv.constant0._Z13exclusiveScanPji)
        /*0050*/ 	.short	0x0380
        /*0052*/ 	.short	0x000c


	//----- nvinfo : EIATTR_SW_WAR
	.align		4
.L_29:
        /*0054*/ 	.byte	0x04, 0x36
        /*0056*/ 	.short	(.L_31 - .L_30)
.L_30:
        /*0058*/ 	.word	0x00000008
.L_31:


//--------------------- .nv.info._Z16computeHistogramPKfPiffi --------------------------
	.section	.nv.info._Z16computeHistogramPKfPiffi,"",@"SHT_CUDA_INFO"
	.sectionflags	@""
	.align	4


	//----- nvinfo : EIATTR_CUDA_API_VERSION
	.align		4
        /*0000*/ 	.byte	0x04, 0x37
        /*0002*/ 	.short	(.L_33 - .L_32)
.L_32:
        /*0004*/ 	.word	0x00000082


	//----- nvinfo : EIATTR_KPARAM_INFO
	.align		4
.L_33:
        /*0008*/ 	.byte	0x04, 0x17
        /*000a*/ 	.short	(.L_35 - .L_34)
.L_34:
        /*000c*/ 	.word	0x00000000
        /*0010*/ 	.short	0x0004
        /*0012*/ 	.short	0x0018
        /*0014*/ 	.byte	0x00, 0xf0, 0x11, 0x00


	//----- nvinfo : EIATTR_KPARAM_INFO
	.align		4
.L_35:
        /*0018*/ 	.byte	0x04, 0x17
        /*001a*/ 	.short	(.L_37 - .L_36)
.L_36:
        /*001c*/ 	.word	0x00000000
        /*0020*/ 	.short	0x0003
        /*0022*/ 	.short	0x0014
        /*0024*/ 	.byte	0x00, 0xf0, 0x11, 0x00


	//----- nvinfo : EIATTR_KPARAM_INFO
	.align		4
.L_37:
        /*0028*/ 	.byte	0x04, 0x17
        /*002a*/ 	.short	(.L_39 - .L_38)
.L_38:
        /*002c*/ 	.word	0x00000000
        /*0030*/ 	.short	0x0002
        /*0032*/ 	.short	0x0010
        /*0034*/ 	.byte	0x00, 0xf0, 0x11, 0x00


	//----- nvinfo : EIATTR_KPARAM_INFO
	.align		4
.L_39:
        /*0038*/ 	.byte	0x04, 0x17
        /*003a*/ 	.short	(.L_41 - .L_40)
.L_40:
        /*003c*/ 	.word	0x00000000
        /*0040*/ 	.short	0x0001
        /*0042*/ 	.short	0x0008
        /*0044*/ 	.byte	0x00, 0xf5, 0x21, 0x00


	//----- nvinfo : EIATTR_KPARAM_INFO
	.align		4
.L_41:
        /*0048*/ 	.byte	0x04, 0x17
        /*004a*/ 	.short	(.L_43 - .L_42)
.L_42:
        /*004c*/ 	.word	0x00000000
        /*0050*/ 	.short	0x0000
        /*0052*/ 	.short	0x0000
        /*0054*/ 	.byte	0x00, 0xf5, 0x21, 0x00


	//----- nvinfo : EIATTR_SPARSE_MMA_MASK
	.align		4
.L_43:
        /*0058*/ 	.byte	0x03, 0x50
        /*005a*/ 	.short	0x0000


	//----- nvinfo : EIATTR_MAXREG_COUNT
	.align		4
        /*005c*/ 	.byte	0x03, 0x1b
        /*005e*/ 	.short	0x00ff


	//----- nvinfo : EIATTR_MERCURY_ISA_VERSION
	.align		4
        /*0060*/ 	.byte	0x03, 0x5f
        /*0062*/ 	.short	0x0101


	//----- nvinfo : EIATTR_VRC_CTA_INIT_COUNT
	.align		4
        /*0064*/ 	.byte	0x02, 0x4a
	.zero		1
	.zero		1


	//----- nvinfo : EIATTR_EXIT_INSTR_OFFSETS
	.align		4
        /*0068*/ 	.byte	0x04, 0x1c
        /*006a*/ 	.short	(.L_45 - .L_44)


	//   ....[0]....
.L_44:
        /*006c*/ 	.word	0x000001f0


	//----- nvinfo : EIATTR_CRS_STACK_SIZE
	.align		4
.L_45:
        /*0070*/ 	.byte	0x04, 0x1e
        /*0072*/ 	.short	(.L_47 - .L_46)
.L_46:
        /*0074*/ 	.word	0x00000000


	//----- nvinfo : EIATTR_CBANK_PARAM_SIZE
	.align		4
.L_47:
        /*0078*/ 	.byte	0x03, 0x19
        /*007a*/ 	.short	0x001c


	//----- nvinfo : EIATTR_PARAM_CBANK
	.align		4
        /*007c*/ 	.byte	0x04, 0x0a
        /*007e*/ 	.short	(.L_49 - .L_48)
	.align		4
.L_48:
        /*0080*/ 	.word	index@(.nv.constant0._Z16computeHistogramPKfPiffi)
        /*0084*/ 	.short	0x0380
        /*0086*/ 	.short	0x001c


	//----- nvinfo : EIATTR_SW_WAR
	.align		4
.L_49:
        /*0088*/ 	.byte	0x04, 0x36
        /*008a*/ 	.short	(.L_51 - .L_50)
.L_50:
        /*008c*/ 	.word	0x00000008
.L_51:


//--------------------- .nv.info._Z10findMinMaxPKfS0_PfS1_ --------------------------
	.section	.nv.info._Z10findMinMaxPKfS0_PfS1_,"",@"SHT_CUDA_INFO"
	.sectionflags	@""
	.align	4


	//----- nvinfo : EIATTR_CUDA_API_VERSION
	.align		4
        /*0000*/ 	.byte	0x04, 0x37
        /*0002*/ 	.short	(.L_53 - .L_52)
.L_52:
        /*0004*/ 	.word	0x00000082


	//----- nvinfo : EIATTR_KPARAM_INFO
	.align		4
.L_53:
        /*0008*/ 	.byte	0x04, 0x17
        /*000a*/ 	.short	(.L_55 - .L_54)
.L_54:
        /*000c*/ 	.word	0x00000000
        /*0010*/ 	.short	0x0003
        /*0012*/ 	.short	0x0018
        /*0014*/ 	.byte	0x00, 0xf5, 0x21, 0x00


	//----- nvinfo : EIATTR_KPARAM_INFO
	.align		4
.L_55:
        /*0018*/ 	.byte	0x04, 0x17
        /*001a*/ 	.short	(.L_57 - .L_56)
.L_56:
        /*001c*/ 	.word	0x00000000
        /*0020*/ 	.short	0x0002
        /*0022*/ 	.short	0x0010
        /*0024*/ 	.byte	0x00, 0xf5, 0x21, 0x00


	//----- nvinfo : EIATTR_KPARAM_INFO
	.align		4
.L_57:
        /*0028*/ 	.byte	0x04, 0x17
        /*002a*/ 	.short	(.L_59 - .L_58)
.L_58:
        /*002c*/ 	.word	0x00000000
        /*0030*/ 	.short	0x0001
        /*0032*/ 	.short	0x0008
        /*0034*/ 	.byte	0x00, 0xf5, 0x21, 0x00


	//----- nvinfo : EIATTR_KPARAM_INFO
	.align		4
.L_59:
        /*0038*/ 	.byte	0x04, 0x17
        /*003a*/ 	.short	(.L_61 - .L_60)
.L_60:
        /*003c*/ 	.word	0x00000000
        /*0040*/ 	.short	0x0000
        /*0042*/ 	.short	0x0000
        /*0044*/ 	.byte	0x00, 0xf5, 0x21, 0x00


	//----- nvinfo : EIATTR_SPARSE_MMA_MASK
	.align		4
.L_61:
        /*0048*/ 	.byte	0x03, 0x50
        /*004a*/ 	.short	0x0000


	//----- nvinfo : EIATTR_MAXREG_COUNT
	.align		4
        /*004c*/ 	.byte	0x03, 0x1b
        /*004e*/ 	.short	0x00ff


	//----- nvinfo : EIATTR_NUM_BARRIERS
	.align		4
        /*0050*/ 	.byte	0x02, 0x4c
        /*0052*/ 	.byte	0x01
	.zero		1


	//----- nvinfo : EIATTR_MERCURY_ISA_VERSION
	.align		4
        /*0054*/ 	.byte	0x03, 0x5f
        /*0056*/ 	.short	0x0101


	//----- nvinfo : EIATTR_VRC_CTA_INIT_COUNT
	.align		4
        /*0058*/ 	.byte	0x02, 0x4a
	.zero		1
	.zero		1


	//----- nvinfo : EIATTR_EXIT_INSTR_OFFSETS
	.align		4
        /*005c*/ 	.byte	0x04, 0x1c
        /*005e*/ 	.short	(.L_63 - .L_62)


	//   ....[0]....
.L_62:
        /*0060*/ 	.word	0x000002d0


	//   ....[1]....
        /*0064*/ 	.word	0x00000390


	//----- nvinfo : EIATTR_CRS_STACK_SIZE
	.align		4
.L_63:
        /*0068*/ 	.byte	0x04, 0x1e
        /*006a*/ 	.short	(.L_65 - .L_64)
.L_64:
        /*006c*/ 	.word	0x00000000


	//----- nvinfo : EIATTR_CBANK_PARAM_SIZE
	.align		4
.L_65:
        /*0070*/ 	.byte	0x03, 0x19
        /*0072*/ 	.short	0x0020


	//----- nvinfo : EIATTR_PARAM_CBANK
	.align		4
        /*0074*/ 	.byte	0x04, 0x0a
        /*0076*/ 	.short	(.L_67 - .L_66)
	.align		4
.L_66:
        /*0078*/ 	.word	index@(.nv.constant0._Z10findMinMaxPKfS0_PfS1_)
        /*007c*/ 	.short	0x0380
        /*007e*/ 	.short	0x0020


	//----- nvinfo : EIATTR_SW_WAR
	.align		4
.L_67:
        /*0080*/ 	.byte	0x04, 0x36
        /*0082*/ 	.short	(.L_69 - .L_68)
.L_68:
        /*0084*/ 	.word	0x00000008
.L_69:


//--------------------- .nv.callgraph             --------------------------
	.section	.nv.callgraph,"",@"SHT_CUDA_CALLGRAPH"
	.align	4
	.sectionentsize	8
	.align		4
        /*0000*/ 	.word	0x00000000
	.align		4
        /*0004*/ 	.word	0xffffffff
	.align		4
        /*0008*/ 	.word	0x00000000
	.align		4
        /*000c*/ 	.word	0xfffffffe
	.align		4
        /*0010*/ 	.word	0x00000000
	.align		4
        /*0014*/ 	.word	0xfffffffd
	.align		4
        /*0018*/ 	.word	0x00000000
	.align		4
        /*001c*/ 	.word	0xfffffffc


//--------------------- .text._Z13exclusiveScanPji --------------------------
	.section	.text._Z13exclusiveScanPji,"ax",@progbits
	.align	128
        .global         _Z13exclusiveScanPji
        .type           _Z13exclusiveScanPji,@function
        .size           _Z13exclusiveScanPji,(.L_x_25 - _Z13exclusiveScanPji)
        .other          _Z13exclusiveScanPji,@"STO_CUDA_ENTRY STV_DEFAULT"
_Z13exclusiveScanPji:
.text._Z13exclusiveScanPji:
[----:B------:R-:W-:Y:S01]  /*0000*/  LDC R1, c[0x0][0x37c] ;  /* 0x0000df00ff017b82 */ /* 0x000fe20000000800 */
[----:B------:R-:W0:Y:S07]  /*0010*/  S2R R0, SR_TID.X ;  /* 0x0000000000007919 */ /* 0x000e2e0000002100 */
[----:B------:R-:W0:Y:S01]  /*0020*/  S2UR UR4, SR_CTAID.X ;  /* 0x00000000000479c3 */ /* 0x000e220000002500 */
[----:B------:R-:W1:Y:S07]  /*0030*/  LDCU.64 UR6, c[0x0][0x358] ;  /* 0x00006b00ff0677ac */ /* 0x000e6e0008000a00 */
[----:B------:R-:W0:Y:S08]  /*0040*/  LDC R5, c[0x0][0x360] ;  /* 0x0000d800ff057b82 */ /* 0x000e300000000800 */
[----:B------:R-:W2:Y:S08]  /*0050*/  LDC R10, c[0x0][0x388] ;  /* 0x0000e200ff0a7b82 */ /* 0x000eb00000000800 */
[----:B------:R-:W3:Y:S01]  /*0060*/  LDC.64 R2, c[0x0][0x380] ;  /* 0x0000e000ff027b82 */ /* 0x000ee20000000a00 */
[----:B0-----:R-:W-:-:S07]  /*0070*/  IMAD R5, R5, UR4, R0 ;  /* 0x0000000405057c24 */ /* 0x001fce000f8e0200 */
[----:B------:R-:W0:Y:S01]  /*0080*/  S2UR UR5, SR_CgaCtaId ;  /* 0x00000000000579c3 */ /* 0x000e220000008800 */
[----:B--2---:R-:W-:-:S07]  /*0090*/  LEA.HI R4, R10, R10, RZ, 0x1 ;  /* 0x0000000a0a047211 */ /* 0x004fce00078f08ff */
[----:B------:R-:W2:Y:S01]  /*00a0*/  LDC R15, c[0x0][0x388] ;  /* 0x0000e200ff0f7b82 */ /* 0x000ea20000000800 */
[----:B------:R-:W-:Y:S01]  /*00b0*/  SHF.R.S32.HI R6, RZ, 0x1, R4 ;  /* 0x00000001ff067819 */ /* 0x000fe20000011404 */
[----:B---3--:R-:W-:-:S05]  /*00c0*/  IMAD.WIDE R2, R5, 0x4, R2 ;  /* 0x0000000405027825 */ /* 0x008fca00078e0202 */
[----:B-1----:R-:W3:Y:S01]  /*00d0*/  LDG.E R8, desc[UR6][R2.64] ;  /* 0x0000000602087981 */ /* 0x002ee2000c1e1900 */
[----:B------:R-:W-:-:S05]  /*00e0*/  IMAD.WIDE R4, R6, 0x4, R2 ;  /* 0x0000000406047825 */ /* 0x000fca00078e0202 */
[----:B------:R-:W4:Y:S01]  /*00f0*/  LDG.E R9, desc[UR6][R4.64] ;  /* 0x0000000604097981 */ /* 0x000f22000c1e1900 */
[----:B------:R-:W-:Y:S02]  /*0100*/  UMOV UR4, 0x400 ;  /* 0x0000040000047882 */ /* 0x000fe40000000000 */
[----:B0-----:R-:W-:-:S06]  /*0110*/  ULEA UR4, UR5, UR4, 0x18 ;  /* 0x0000000405047291 */ /* 0x001fcc000f8ec0ff */
[----:B------:R-:W-:-:S05]  /*0120*/  LEA R7, R0, UR4, 0x2 ;  /* 0x0000000400077c11 */ /* 0x000fca000f8e10ff */
[----:B------:R-:W-:Y:S01]  /*0130*/  IMAD R6, R6, 0x4, R7 ;  /* 0x0000000406067824 */ /* 0x000fe200078e0207 */
[----:B------:R-:W-:-:S04]  /*0140*/  SHF.R.S32.HI R10, RZ, 0x1, R10 ;  /* 0x00000001ff0a7819 */ /* 0x000fc8000001140a */
[----:B------:R-:W-:Y:S01]  /*0150*/  ISETP.GE.AND P2, PT, R10, 0x1, PT ;  /* 0x000000010a00780c */ /* 0x000fe20003f46270 */
[----:B------:R-:W-:Y:S01]  /*0160*/  IMAD.MOV.U32 R11, RZ, RZ, 0x1 ;  /* 0x00000001ff0b7424 */ /* 0x000fe200078e00ff */
[----:B------:R-:W-:Y:S02]  /*0170*/  ISETP.NE.AND P0, PT, R0, RZ, PT ;  /* 0x000000ff0000720c */ /* 0x000fe40003f05270 */
[----:B--2---:R-:W-:Y:S01]  /*0180*/  ISETP.GE.AND P1, PT, R15, 0x2, PT ;  /* 0x000000020f00780c */ /* 0x004fe20003f26270 */
[----:B---3--:R0:W-:Y:S04]  /*0190*/  STS [R7], R8 ;  /* 0x0000000807007388 */ /* 0x0081e80000000800 */
[----:B----4-:R0:W-:Y:S04]  /*01a0*/  STS [R6], R9 ;  /* 0x0000000906007388 */ /* 0x0101e80000000800 */
[----:B------:R-:W-:Y:S05]  /*01b0*/  @!P2 BRA `(.L_x_0) ;  /* 0x00000000003ca947 */ /* 0x000fea0003800000 */
[----:B0-----:R-:W-:Y:S01]  /*01c0*/  LEA R8, R0, 0x1, 0x1 ;  /* 0x0000000100087811 */ /* 0x001fe200078e08ff */
[----:B------:R-:W-:-:S07]  /*01d0*/  IMAD.MOV.U32 R11, RZ, RZ, 0x1 ;  /* 0x00000001ff0b7424 */ /* 0x000fce00078e00ff */
.L_x_1:
[----:B------:R-:W-:Y:S01]  /*01e0*/  BAR.SYNC.DEFER_BLOCKING 0x0 ;  /* 0x0000000000007b1d */ /* 0x000fe20000010000 */
[----:B------:R-:W-:-:S13]  /*01f0*/  ISETP.GE.AND P2, PT, R0, R10, PT ;  /* 0x0000000a0000720c */ /* 0x000fda0003f46270 */
[----:B------:R-:W-:-:S05]  /*0200*/  @!P2 IMAD R9, R8, R11, RZ ;  /* 0x0000000b0809a224 */ /* 0x000fca00078e02ff */
[----:B------:R-:W-:-:S05]  /*0210*/  @!P2 LEA R12, R9, UR4, 0x2 ;  /* 0x00000004090cac11 */ /* 0x000fca000f8e10ff */
[C---:B------:R-:W-:Y:S02]  /*0220*/  @!P2 IMAD R9, R11.reuse, 0x4, R12 ;  /* 0x000000040b09a824 */ /* 0x040fe400078e020c */
[----:B------:R-:W-:Y:S01]  /*0230*/  @!P2 LDS R12, [R12+-0x4] ;  /* 0xfffffc000c0ca984 */ /* 0x000fe20000000800 */
[----:B------:R-:W-:-:S03]  /*0240*/  IMAD.SHL.U32 R11, R11, 0x2, RZ ;  /* 0x000000020b0b7824 */ /* 0x000fc600078e00ff */
[----:B------:R-:W0:Y:S02]  /*0250*/  @!P2 LDS R13, [R9+-0x4] ;  /* 0xfffffc00090da984 */ /* 0x000e240000000800 */
[----:B0-----:R-:W-:-:S05]  /*0260*/  @!P2 IMAD.IADD R14, R12, 0x1, R13 ;  /* 0x000000010c0ea824 */ /* 0x001fca00078e020d */
[----:B------:R1:W-:Y:S01]  /*0270*/  @!P2 STS [R9+-0x4], R14 ;  /* 0xfffffc0e0900a388 */ /* 0x0003e20000000800 */
[----:B------:R-:W-:Y:S02]  /*0280*/  ISETP.GT.U32.AND P2, PT, R10, 0x1, PT ;  /* 0x000000010a00780c */ /* 0x000fe40003f44070 */
[----:B------:R-:W-:-:S11]  /*0290*/  SHF.R.U32.HI R10, RZ, 0x1, R10 ;  /* 0x00000001ff0a7819 */ /* 0x000fd6000001160a */
[----:B-1----:R-:W-:Y:S05]  /*02a0*/  @P2 BRA `(.L_x_1) ;  /* 0xfffffffc00cc2947 */ /* 0x002fea000383ffff */
.L_x_0:
[----:B0-----:R-:W-:-:S05]  /*02b0*/  @!P0 LEA R8, R15, UR4, 0x2 ;  /* 0x000000040f088c11 */ /* 0x001fca000f8e10ff */
[----:B------:R0:W-:Y:S01]  /*02c0*/  @!P0 STS [R8+-0x4], RZ ;  /* 0xfffffcff08008388 */ /* 0x0001e20000000800 */
[----:B------:R-:W-:Y:S05]  /*02d0*/  @!P1 BRA `(.L_x_2) ;  /* 0x0000000000449947 */ /* 0x000fea0003800000 */
[----:B------:R-:W-:Y:S01]  /*02e0*/  LEA R14, R0, 0x1, 0x1 ;  /* 0x00000001000e7811 */ /* 0x000fe200078e08ff */
[----:B------:R-:W1:Y:S01]  /*02f0*/  LDCU UR8, c[0x0][0x388] ;  /* 0x00007100ff0877ac */ /* 0x000e620008000800 */
[----:B------:R-:W-:-:S05]  /*0300*/  UMOV UR5, 0x1 ;  /* 0x0000000100057882 */ /* 0x000fca0000000000 */
.L_x_3:
[----:B------:R-:W-:Y:S01]  /*0310*/  BAR.SYNC.DEFER_BLOCKING 0x0 ;  /* 0x0000000000007b1d */ /* 0x000fe20000010000 */
[----:B------:R-:W-:Y:S01]  /*0320*/  ISETP.GE.AND P0, PT, R0, UR5, PT ;  /* 0x0000000500007c0c */ /* 0x000fe2000bf06270 */
[----:B------:R-:W-:Y:S01]  /*0330*/  USHF.L.U32 UR5, UR5, 0x1, URZ ;  /* 0x0000000105057899 */ /* 0x000fe200080006ff */
[----:B------:R-:W-:-:S03]  /*0340*/  SHF.R.S32.HI R11, RZ, 0x1, R11 ;  /* 0x00000001ff0b7819 */ /* 0x000fc6000001140b */
[----:B-1----:R-:W-:-:S08]  /*0350*/  UISETP.GE.AND UP0, UPT, UR5, UR8, UPT ;  /* 0x000000080500728c */ /* 0x002fd0000bf06270 */
[----:B0-2---:R-:W-:-:S05]  /*0360*/  @!P0 IMAD R8, R11, R14, RZ ;  /* 0x0000000e0b088224 */ /* 0x005fca00078e02ff */
[----:B------:R-:W-:-:S05]  /*0370*/  @!P0 LEA R8, R8, UR4, 0x2 ;  /* 0x0000000408088c11 */ /* 0x000fca000f8e10ff */
[----:B------:R-:W-:Y:S01]  /*0380*/  @!P0 IMAD R10, R11, 0x4, R8 ;  /* 0x000000040b0a8824 */ /* 0x000fe200078e0208 */
[----:B------:R-:W-:Y:S04]  /*0390*/  @!P0 LDS R9, [R8+-0x4] ;  /* 0xfffffc0008098984 */ /* 0x000fe80000000800 */
[----:B------:R-:W0:Y:S02]  /*03a0*/  @!P0 LDS R12, [R10+-0x4] ;  /* 0xfffffc000a0c8984 */ /* 0x000e240000000800 */
[----:B0-----:R-:W-:Y:S02]  /*03b0*/  @!P0 IMAD.IADD R9, R9, 0x1, R12 ;  /* 0x0000000109098824 */ /* 0x001fe400078e020c */
[----:B------:R2:W-:Y:S04]  /*03c0*/  @!P0 STS [R8+-0x4], R12 ;  /* 0xfffffc0c08008388 */ /* 0x0005e80000000800 */
[----:B------:R2:W-:Y:S01]  /*03d0*/  @!P0 STS [R10+-0x4], R9 ;  /* 0xfffffc090a008388 */ /* 0x0005e20000000800 */
[----:B------:R-:W-:Y:S05]  /*03e0*/  BRA.U !UP0, `(.L_x_3) ;  /* 0xfffffffd08c87547 */ /* 0x000fea000b83ffff */
.L_x_2:
[----:B------:R-:W-:Y:S06]  /*03f0*/  BAR.SYNC.DEFER_BLOCKING 0x0 ;  /* 0x0000000000007b1d */ /* 0x000fec0000010000 */
[----:B------:R-:W1:Y:S04]  /*0400*/  LDS R7, [R7] ;  /* 0x0000000007077984 */ /* 0x000e680000000800 */
[----:B--2---:R-:W2:Y:S04]  /*0410*/  LDS R9, [R6] ;  /* 0x0000000006097984 */ /* 0x004ea80000000800 */
[----:B-1----:R-:W-:Y:S04]  /*0420*/  STG.E desc[UR6][R2.64], R7 ;  /* 0x0000000702007986 */ /* 0x002fe8000c101906 */
[----:B--2---:R-:W-:Y:S01]  /*0430*/  STG.E desc[UR6][R4.64], R9 ;  /* 0x0000000904007986 */ /* 0x004fe2000c101906 */
[----:B------:R-:W-:Y:S05]  /*0440*/  EXIT ;  /* 0x000000000000794d */ /* 0x000fea0003800000 */
.L_x_4:
[----:B------:R-:W-:-:S00]  /*0450*/  BRA `(.L_x_4) ;  /* 0xfffffffc00fc7947 */ /* 0x000fc0000383ffff */
[----:B------:R-:W-:-:S00]  /*0460*/  NOP ;  /* 0x0000000000007918 */ /* 0x000fc00000000000 */
        /* <DEDUP_REMOVED lines=9> */
.L_x_25:


//--------------------- .text._Z16computeHistogramPKfPiffi --------------------------
	.section	.text._Z16computeHistogramPKfPiffi,"ax",@progbits
	.align	128
        .global         _Z16computeHistogramPKfPiffi
        .type           _Z16computeHistogramPKfPiffi,@function
        .size           _Z16computeHistogramPKfPiffi,(.L_x_24 - _Z16computeHistogramPKfPiffi)
        .other          _Z16computeHistogramPKfPiffi,@"STO_CUDA_ENTRY STV_DEFAULT"
_Z16computeHistogramPKfPiffi:
.text._Z16computeHistogramPKfPiffi:
[----:B------:R-:W-:Y:S01]  /*0000*/  LDC R1, c[0x0][0x37c] ;  /* 0x0000df00ff017b82 */ /* 0x000fe20000000800 */
[----:B------:R-:W0:Y:S07]  /*0010*/  S2R R0, SR_TID.X ;  /* 0x0000000000007919 */ /* 0x000e2e0000002100 */
[----:B------:R-:W0:Y:S01]  /*0020*/  S2UR UR6, SR_CTAID.X ;  /* 0x00000000000679c3 */ /* 0x000e220000002500 */
[----:B------:R-:W1:Y:S07]  /*0030*/  LDCU.64 UR4, c[0x0][0x358] ;  /* 0x00006b00ff0477ac */ /* 0x000e6e0008000a00 */
[----:B------:R-:W0:Y:S08]  /*0040*/  LDC R5, c[0x0][0x360] ;  /* 0x0000d800ff057b82 */ /* 0x000e300000000800 */
[----:B------:R-:W2:Y:S08]  /*0050*/  LDC.64 R2, c[0x0][0x380] ;  /* 0x0000e000ff027b82 */ /* 0x000eb00000000a00 */
[----:B------:R-:W3:Y:S01]  /*0060*/  LDC.64 R6, c[0x0][0x390] ;  /* 0x0000e400ff067b82 */ /* 0x000ee20000000a00 */
[----:B0-----:R-:W-:-:S04]  /*0070*/  IMAD R5, R5, UR6, R0 ;  /* 0x0000000605057c24 */ /* 0x001fc8000f8e0200 */
[----:B--2---:R-:W-:-:S06]  /*0080*/  IMAD.WIDE R2, R5, 0x4, R2 ;  /* 0x0000000405027825 */ /* 0x004fcc00078e0202 */
[----:B-1----:R-:W2:Y:S01]  /*0090*/  LDG.E R3, desc[UR4][R2.64] ;  /* 0x0000000402037981 */ /* 0x002ea2000c1e1900 */
[----:B------:R-:W-:Y:S01]  /*00a0*/  BSSY.RECONVERGENT B0, `(.L_x_5) ;  /* 0x000000c000007945 */ /* 0x000fe20003800200 */
[----:B---3--:R-:W0:Y:S02]  /*00b0*/  MUFU.RCP R4, R7 ;  /* 0x0000000700047308 */ /* 0x008e240000001000 */
[----:B0-----:R-:W-:-:S04]  /*00c0*/  FFMA R5, R4, -R7, 1 ;  /* 0x3f80000004057423 */ /* 0x001fc80000000807 */
[----:B------:R-:W-:Y:S01]  /*00d0*/  FFMA R5, R4, R5, R4 ;  /* 0x0000000504057223 */ /* 0x000fe20000000004 */
[----:B--2---:R-:W-:-:S04]  /*00e0*/  FADD R0, R3, -R6 ;  /* 0x8000000603007221 */ /* 0x004fc80000000000 */
[----:B------:R-:W0:Y:S01]  /*00f0*/  FCHK P0, R0, R7 ;  /* 0x0000000700007302 */ /* 0x000e220000000000 */
[----:B------:R-:W-:-:S04]  /*0100*/  FFMA R4, R0, R5, RZ ;  /* 0x0000000500047223 */ /* 0x000fc800000000ff */
[----:B------:R-:W-:-:S04]  /*0110*/  FFMA R6, R4, -R7, R0 ;  /* 0x8000000704067223 */ /* 0x000fc80000000000 */
[----:B------:R-:W-:Y:S01]  /*0120*/  FFMA R4, R5, R6, R4 ;  /* 0x0000000605047223 */ /* 0x000fe20000000004 */
[----:B0-----:R-:W-:Y:S06]  /*0130*/  @!P0 BRA `(.L_x_6) ;  /* 0x0000000000088947 */ /* 0x001fec0003800000 */
[----:B------:R-:W-:-:S07]  /*0140*/  MOV R2, 0x160 ;  /* 0x0000016000027802 */ /* 0x000fce0000000f00 */
[----:B------:R-:W-:Y:S05]  /*0150*/  CALL.REL.NOINC `($__internal_0_$__cuda_sm3x_div_rn_noftz_f32_slowpath) ;  /* 0x0000000000287944 */ /* 0x000fea0003c00000 */
.L_x_6:
[----:B------:R-:W-:Y:S05]  /*0160*/  BSYNC.RECONVERGENT B0 ;  /* 0x0000000000007941 */ /* 0x000fea0003800200 */
.L_x_5:
[----:B------:R-:W0:Y:S01]  /*0170*/  LDCU UR6, c[0x0][0x398] ;  /* 0x00007300ff0677ac */ /* 0x000e220008000800 */
[----:B------:R-:W1:Y:S01]  /*0180*/  LDC.64 R2, c[0x0][0x388] ;  /* 0x0000e200ff027b82 */ /* 0x000e620000000a00 */
[----:B------:R-:W-:Y:S01]  /*0190*/  IMAD.MOV.U32 R7, RZ, RZ, 0x1 ;  /* 0x00000001ff077424 */ /* 0x000fe200078e00ff */
[----:B0-----:R-:W-:-:S05]  /*01a0*/  I2FP.F32.S32 R5, UR6 ;  /* 0x0000000600057c45 */ /* 0x001fca0008201400 */
[----:B------:R-:W-:-:S04]  /*01b0*/  FMUL R4, R5, R4 ;  /* 0x0000000405047220 */ /* 0x000fc80000400000 */
[----:B------:R-:W1:Y:S02]  /*01c0*/  F2I.TRUNC.NTZ R5, R4 ;  /* 0x0000000400057305 */ /* 0x000e64000020f100 */
[----:B-1----:R-:W-:-:S05]  /*01d0*/  IMAD.WIDE R2, R5, 0x4, R2 ;  /* 0x0000000405027825 */ /* 0x002fca00078e0202 */
[----:B------:R-:W-:Y:S01]  /*01e0*/  REDG.E.ADD.STRONG.GPU desc[UR4][R2.64], R7 ;  /* 0x000000070200798e */ /* 0x000fe2000c12e104 */
[----:B------:R-:W-:Y:S05]  /*01f0*/  EXIT ;  /* 0x000000000000794d */ /* 0x000fea0003800000 */
        .weak           $__internal_0_$__cuda_sm3x_div_rn_noftz_f32_slowpath
        .type           $__internal_0_$__cuda_sm3x_div_rn_noftz_f32_slowpath,@function
        .size           $__internal_0_$__cuda_sm3x_div_rn_noftz_f32_slowpath,(.L_x_24 - $__internal_0_$__cuda_sm3x_div_rn_noftz_f32_slowpath)
$__internal_0_$__cuda_sm3x_div_rn_noftz_f32_slowpath:
[----:B------:R-:W0:Y:S01]  /*0200*/  LDC R3, c[0x0][0x394] ;  /* 0x0000e500ff037b82 */ /* 0x000e220000000800 */
[--C-:B------:R-:W-:Y:S01]  /*0210*/  SHF.R.U32.HI R4, RZ, 0x17, R0.reuse ;  /* 0x00000017ff047819 */ /* 0x100fe20000011600 */
[----:B------:R-:W1:Y:S01]  /*0220*/  LDCU UR6, c[0x0][0x394] ;  /* 0x00007280ff0677ac */ /* 0x000e620008000800 */
[----:B------:R-:W-:Y:S01]  /*0230*/  BSSY.RECONVERGENT B1, `(.L_x_7) ;  /* 0x0000064000017945 */ /* 0x000fe20003800200 */
[----:B------:R-:W-:Y:S01]  /*0240*/  IMAD.MOV.U32 R6, RZ, RZ, R0 ;  /* 0x000000ffff067224 */ /* 0x000fe200078e0000 */
[----:B------:R-:W-:-:S05]  /*0250*/  LOP3.LUT R4, R4, 0xff, RZ, 0xc0, !PT ;  /* 0x000000ff04047812 */ /* 0x000fca00078ec0ff */
[----:B------:R-:W-:Y:S02]  /*0260*/  VIADD R9, R4, 0xffffffff ;  /* 0xffffffff04097836 */ /* 0x000fe40000000000 */
[----:B-1----:R-:W-:Y:S01]  /*0270*/  IMAD.U32 R7, RZ, RZ, UR6 ;  /* 0x00000006ff077e24 */ /* 0x002fe2000f8e00ff */
[----:B0-----:R-:W-:-:S04]  /*0280*/  SHF.R.U32.HI R5, RZ, 0x17, R3 ;  /* 0x00000017ff057819 */ /* 0x001fc80000011603 */
[----:B------:R-:W-:-:S05]  /*0290*/  LOP3.LUT R5, R5, 0xff, RZ, 0xc0, !PT ;  /* 0x000000ff05057812 */ /* 0x000fca00078ec0ff */
[----:B------:R-:W-:-:S05]  /*02a0*/  VIADD R10, R5, 0xffffffff ;  /* 0xffffffff050a7836 */ /* 0x000fca0000000000 */
[----:B------:R-:W-:-:S04]  /*02b0*/  ISETP.GT.U32.AND P0, PT, R10, 0xfd, PT ;  /* 0x000000fd0a00780c */ /* 0x000fc80003f04070 */
[----:B------:R-:W-:-:S13]  /*02c0*/  ISETP.GT.U32.OR P0, PT, R9, 0xfd, P0 ;  /* 0x000000fd0900780c */ /* 0x000fda0000704470 */
[----:B------:R-:W-:Y:S01]  /*02d0*/  @!P0 IMAD.MOV.U32 R8, RZ, RZ, RZ ;  /* 0x000000ffff088224 */ /* 0x000fe200078e00ff */
[----:B------:R-:W-:Y:S06]  /*02e0*/  @!P0 BRA `(.L_x_8) ;  /* 0x00000000005c8947 */ /* 0x000fec0003800000 */
[----:B------:R-:W-:Y:S02]  /*02f0*/  FSETP.GTU.FTZ.AND P1, PT, |R3|, +INF , PT ;  /* 0x7f8000000300780b */ /* 0x000fe40003f3c200 */
[----:B------:R-:W-:-:S04]  /*0300*/  FSETP.GTU.FTZ.AND P0, PT, |R0|, +INF , PT ;  /* 0x7f8000000000780b */ /* 0x000fc80003f1c200 */
[----:B------:R-:W-:-:S13]  /*0310*/  PLOP3.LUT P0, PT, P0, P1, PT, 0xf8, 0x8f ;  /* 0x00000000008f781c */ /* 0x000fda0000703f70 */
[----:B------:R-:W-:Y:S05]  /*0320*/  @P0 BRA `(.L_x_9) ;  /* 0x00000004004c0947 */ /* 0x000fea0003800000 */
[----:B------:R-:W-:-:S13]  /*0330*/  LOP3.LUT P0, RZ, R7, 0x7fffffff, R6, 0xc8, !PT ;  /* 0x7fffffff07ff7812 */ /* 0x000fda000780c806 */
[----:B------:R-:W-:Y:S05]  /*0340*/  @!P0 BRA `(.L_x_10) ;  /* 0x00000004003c8947 */ /* 0x000fea0003800000 */
[C---:B------:R-:W-:Y:S02]  /*0350*/  FSETP.NEU.FTZ.AND P2, PT, |R0|.reuse, +INF , PT ;  /* 0x7f8000000000780b */ /* 0x040fe40003f5d200 */
[----:B------:R-:W-:Y:S02]  /*0360*/  FSETP.NEU.FTZ.AND P1, PT, |R3|, +INF , PT ;  /* 0x7f8000000300780b */ /* 0x000fe40003f3d200 */
[----:B------:R-:W-:-:S11]  /*0370*/  FSETP.NEU.FTZ.AND P0, PT, |R0|, +INF , PT ;  /* 0x7f8000000000780b */ /* 0x000fd60003f1d200 */
[----:B------:R-:W-:Y:S05]  /*0380*/  @!P1 BRA !P2, `(.L_x_10) ;  /* 0x00000004002c9947 */ /* 0x000fea0005000000 */
[----:B------:R-:W-:-:S04]  /*0390*/  LOP3.LUT P2, RZ, R6, 0x7fffffff, RZ, 0xc0, !PT ;  /* 0x7fffffff06ff7812 */ /* 0x000fc8000784c0ff */
[----:B------:R-:W-:-:S13]  /*03a0*/  PLOP3.LUT P1, PT, P1, P2, PT, 0x2f, 0xf2 ;  /* 0x0000000000f2781c */ /* 0x000fda0000f24577 */
[----:B------:R-:W-:Y:S05]  /*03b0*/  @P1 BRA `(.L_x_11) ;  /* 0x0000000400181947 */ /* 0x000fea0003800000 */
[----:B------:R-:W-:-:S04]  /*03c0*/  LOP3.LUT P1, RZ, R7, 0x7fffffff, RZ, 0xc0, !PT ;  /* 0x7fffffff07ff7812 */ /* 0x000fc8000782c0ff */
[----:B------:R-:W-:-:S13]  /*03d0*/  PLOP3.LUT P0, PT, P0, P1, PT, 0x2f, 0xf2 ;  /* 0x0000000000f2781c */ /* 0x000fda0000702577 */
[----:B------:R-:W-:Y:S05]  /*03e0*/  @P0 BRA `(.L_x_12) ;  /* 0x0000000400000947 */ /* 0x000fea0003800000 */
[----:B------:R-:W-:Y:S02]  /*03f0*/  ISETP.GE.AND P0, PT, R9, RZ, PT ;  /* 0x000000ff0900720c */ /* 0x000fe40003f06270 */
[----:B------:R-:W-:-:S11]  /*0400*/  ISETP.GE.AND P1, PT, R10, RZ, PT ;  /* 0x000000ff0a00720c */ /* 0x000fd60003f26270 */
[----:B------:R-:W-:Y:S02]  /*0410*/  @P0 IMAD.MOV.U32 R8, RZ, RZ, RZ ;  /* 0x000000ffff080224 */ /* 0x000fe400078e00ff */
[----:B------:R-:W-:Y:S01]  /*0420*/  @!P0 FFMA R6, R0, 1.84467440737095516160e+19, RZ ;  /* 0x5f80000000068823 */ /* 0x000fe200000000ff */
[----:B------:R-:W-:Y:S02]  /*0430*/  @!P0 IMAD.MOV.U32 R8, RZ, RZ, -0x40 ;  /* 0xffffffc0ff088424 */ /* 0x000fe400078e00ff */
[----:B------:R-:W-:Y:S02]  /*0440*/  @!P1 FFMA R7, R3, 1.84467440737095516160e+19, RZ ;  /* 0x5f80000003079823 */ /* 0x000fe400000000ff */
[----:B------:R-:W-:-:S07]  /*0450*/  @!P1 VIADD R8, R8, 0x40 ;  /* 0x0000004008089836 */ /* 0x000fce0000000000 */
.L_x_8:
[----:B------:R-:W-:Y:S01]  /*0460*/  LEA R0, R5, 0xc0800000, 0x17 ;  /* 0xc080000005007811 */ /* 0x000fe200078eb8ff */
[----:B------:R-:W-:Y:S01]  /*0470*/  VIADD R4, R4, 0xffffff81 ;  /* 0xffffff8104047836 */ /* 0x000fe20000000000 */
[----:B------:R-:W-:Y:S03]  /*0480*/  BSSY.RECONVERGENT B2, `(.L_x_13) ;  /* 0x0000035000027945 */ /* 0x000fe60003800200 */
[----:B------:R-:W-:Y:S01]  /*0490*/  IMAD.IADD R7, R7, 0x1, -R0 ;  /* 0x0000000107077824 */ /* 0x000fe200078e0a00 */
[C---:B------:R-:W-:Y:S01]  /*04a0*/  IADD3 R5, PT, PT, R4.reuse, 0x7f, -R5 ;  /* 0x0000007f04057810 */ /* 0x040fe20007ffe805 */
[----:B------:R-:W-:Y:S02]  /*04b0*/  IMAD R0, R4, -0x800000, R6 ;  /* 0xff80000004007824 */ /* 0x000fe400078e0206 */
[----:B------:R-:W0:Y:S01]  /*04c0*/  MUFU.RCP R3, R7 ;  /* 0x0000000700037308 */ /* 0x000e220000001000 */
[----:B------:R-:W-:Y:S01]  /*04d0*/  FADD.FTZ R9, -R7, -RZ ;  /* 0x800000ff07097221 */ /* 0x000fe20000010100 */
[----:B------:R-:W-:-:S03]  /*04e0*/  IMAD.IADD R5, R5, 0x1, R8 ;  /* 0x0000000105057824 */ /* 0x000fc600078e0208 */
[----:B0-----:R-:W-:-:S04]  /*04f0*/  FFMA R10, R3, R9, 1 ;  /* 0x3f800000030a7423 */ /* 0x001fc80000000009 */
[----:B------:R-:W-:-:S04]  /*0500*/  FFMA R10, R3, R10, R3 ;  /* 0x0000000a030a7223 */ /* 0x000fc80000000003 */
[----:B------:R-:W-:-:S04]  /*0510*/  FFMA R3, R0, R10, RZ ;  /* 0x0000000a00037223 */ /* 0x000fc800000000ff */
[----:B------:R-:W-:-:S04]  /*0520*/  FFMA R6, R9, R3, R0 ;  /* 0x0000000309067223 */ /* 0x000fc80000000000 */
[----:B------:R-:W-:-:S04]  /*0530*/  FFMA R11, R10, R6, R3 ;  /* 0x000000060a0b7223 */ /* 0x000fc80000000003 */
[----:B------:R-:W-:-:S04]  /*0540*/  FFMA R6, R9, R11, R0 ;  /* 0x0000000b09067223 */ /* 0x000fc80000000000 */
[----:B------:R-:W-:-:S05]  /*0550*/  FFMA R3, R10, R6, R11 ;  /* 0x000000060a037223 */ /* 0x000fca000000000b */
[----:B------:R-:W-:-:S04]  /*0560*/  SHF.R.U32.HI R0, RZ, 0x17, R3 ;  /* 0x00000017ff007819 */ /* 0x000fc80000011603 */
[----:B------:R-:W-:-:S05]  /*0570*/  LOP3.LUT R0, R0, 0xff, RZ, 0xc0, !PT ;  /* 0x000000ff00007812 */ /* 0x000fca00078ec0ff */
[----:B------:R-:W-:-:S04]  /*0580*/  IMAD.IADD R8, R0, 0x1, R5 ;  /* 0x0000000100087824 */ /* 0x000fc800078e0205 */
[----:B------:R-:W-:-:S05]  /*0590*/  VIADD R0, R8, 0xffffffff ;  /* 0xffffffff08007836 */ /* 0x000fca0000000000 */
[----:B------:R-:W-:-:S13]  /*05a0*/  ISETP.GE.U32.AND P0, PT, R0, 0xfe, PT ;  /* 0x000000fe0000780c */ /* 0x000fda0003f06070 */
[----:B------:R-:W-:Y:S05]  /*05b0*/  @!P0 BRA `(.L_x_14) ;  /* 0x0000000000808947 */ /* 0x000fea0003800000 */
[----:B------:R-:W-:-:S13]  /*05c0*/  ISETP.GT.AND P0, PT, R8, 0xfe, PT ;  /* 0x000000fe0800780c */ /* 0x000fda0003f04270 */
[----:B------:R-:W-:Y:S05]  /*05d0*/  @P0 BRA `(.L_x_15) ;  /* 0x00000000006c0947 */ /* 0x000fea0003800000 */
[----:B------:R-:W-:-:S13]  /*05e0*/  ISETP.GE.AND P0, PT, R8, 0x1, PT ;  /* 0x000000010800780c */ /* 0x000fda0003f06270 */
[----:B------:R-:W-:Y:S05]  /*05f0*/  @P0 BRA `(.L_x_16) ;  /* 0x0000000000740947 */ /* 0x000fea0003800000 */
[----:B------:R-:W-:Y:S02]  /*0600*/  ISETP.GE.AND P0, PT, R8, -0x18, PT ;  /* 0xffffffe80800780c */ /* 0x000fe40003f06270 */
[----:B------:R-:W-:-:S11]  /*0610*/  LOP3.LUT R3, R3, 0x80000000, RZ, 0xc0, !PT ;  /* 0x8000000003037812 */ /* 0x000fd600078ec0ff */
[----:B------:R-:W-:Y:S05]  /*0620*/  @!P0 BRA `(.L_x_16) ;  /* 0x0000000000688947 */ /* 0x000fea0003800000 */
[-CC-:B------:R-:W-:Y:S01]  /*0630*/  FFMA.RZ R0, R10, R6.reuse, R11.reuse ;  /* 0x000000060a007223 */ /* 0x180fe2000000c00b */
[----:B------:R-:W-:Y:S02]  /*0640*/  VIADD R7, R8, 0x20 ;  /* 0x0000002008077836 */ /* 0x000fe40000000000 */
[-CC-:B------:R-:W-:Y:S01]  /*0650*/  FFMA.RM R5, R10, R6.reuse, R11.reuse ;  /* 0x000000060a057223 */ /* 0x180fe2000000400b */
[----:B------:R-:W-:Y:S02]  /*0660*/  ISETP.NE.AND P2, PT, R8, RZ, PT ;  /* 0x000000ff0800720c */ /* 0x000fe40003f45270 */
[----:B------:R-:W-:Y:S01]  /*0670*/  LOP3.LUT R4, R0, 0x7fffff, RZ, 0xc0, !PT ;  /* 0x007fffff00047812 */ /* 0x000fe200078ec0ff */
[----:B------:R-:W-:Y:S01]  /*0680*/  FFMA.RP R0, R10, R6, R11 ;  /* 0x000000060a007223 */ /* 0x000fe2000000800b */
[----:B------:R-:W-:Y:S01]  /*0690*/  IMAD.MOV R6, RZ, RZ, -R8 ;  /* 0x000000ffff067224 */ /* 0x000fe200078e0a08 */
[----:B------:R-:W-:Y:S02]  /*06a0*/  ISETP.NE.AND P1, PT, R8, RZ, PT ;  /* 0x000000ff0800720c */ /* 0x000fe40003f25270 */
[----:B------:R-:W-:-:S02]  /*06b0*/  LOP3.LUT R4, R4, 0x800000, RZ, 0xfc, !PT ;  /* 0x0080000004047812 */ /* 0x000fc400078efcff */
[----:B------:R-:W-:Y:S02]  /*06c0*/  FSETP.NEU.FTZ.AND P0, PT, R0, R5, PT ;  /* 0x000000050000720b */ /* 0x000fe40003f1d000 */
[----:B------:R-:W-:Y:S02]  /*06d0*/  SHF.L.U32 R7, R4, R7, RZ ;  /* 0x0000000704077219 */ /* 0x000fe400000006ff */
[----:B------:R-:W-:Y:S02]  /*06e0*/  SEL R5, R6, RZ, P2 ;  /* 0x000000ff06057207 */ /* 0x000fe40001000000 */
[----:B------:R-:W-:Y:S02]  /*06f0*/  ISETP.NE.AND P1, PT, R7, RZ, P1 ;  /* 0x000000ff0700720c */ /* 0x000fe40000f25270 */
[----:B------:R-:W-:Y:S02]  /*0700*/  SHF.R.U32.HI R5, RZ, R5, R4 ;  /* 0x00000005ff057219 */ /* 0x000fe40000011604 */
[----:B------:R-:W-:-:S02]  /*0710*/  PLOP3.LUT P0, PT, P0, P1, PT, 0xf8, 0x8f ;  /* 0x00000000008f781c */ /* 0x000fc40000703f70 */
[----:B------:R-:W-:Y:S02]  /*0720*/  SHF.R.U32.HI R7, RZ, 0x1, R5 ;  /* 0x00000001ff077819 */ /* 0x000fe40000011605 */
[----:B------:R-:W-:-:S04]  /*0730*/  SEL R0, RZ, 0x1, !P0 ;  /* 0x00000001ff007807 */ /* 0x000fc80004000000 */
[----:B------:R-:W-:-:S04]  /*0740*/  LOP3.LUT R0, R0, 0x1, R7, 0xf8, !PT ;  /* 0x0000000100007812 */ /* 0x000fc800078ef807 */
[----:B------:R-:W-:-:S05]  /*0750*/  LOP3.LUT R0, R0, R5, RZ, 0xc0, !PT ;  /* 0x0000000500007212 */ /* 0x000fca00078ec0ff */
[----:B------:R-:W-:-:S05]  /*0760*/  IMAD.IADD R0, R7, 0x1, R0 ;  /* 0x0000000107007824 */ /* 0x000fca00078e0200 */
[----:B------:R-:W-:Y:S01]  /*0770*/  LOP3.LUT R3, R0, R3, RZ, 0xfc, !PT ;  /* 0x0000000300037212 */ /* 0x000fe200078efcff */
[----:B------:R-:W-:Y:S06]  /*0780*/  BRA `(.L_x_16) ;  /* 0x0000000000107947 */ /* 0x000fec0003800000 */
.L_x_15:
[----:B------:R-:W-:-:S04]  /*0790*/  LOP3.LUT R3, R3, 0x80000000, RZ, 0xc0, !PT ;  /* 0x8000000003037812 */ /* 0x000fc800078ec0ff */
[----:B------:R-:W-:Y:S01]  /*07a0*/  LOP3.LUT R3, R3, 0x7f800000, RZ, 0xfc, !PT ;  /* 0x7f80000003037812 */ /* 0x000fe200078efcff */
[----:B------:R-:W-:Y:S06]  /*07b0*/  BRA `(.L_x_16) ;  /* 0x0000000000047947 */ /* 0x000fec0003800000 */
.L_x_14:
[----:B------:R-:W-:-:S07]  /*07c0*/  IMAD R3, R5, 0x800000, R3 ;  /* 0x0080000005037824 */ /* 0x000fce00078e0203 */
.L_x_16:
[----:B------:R-:W-:Y:S05]  /*07d0*/  BSYNC.RECONVERGENT B2 ;  /* 0x0000000000027941 */ /* 0x000fea0003800200 */
.L_x_13:
[----:B------:R-:W-:Y:S05]  /*07e0*/  BRA `(.L_x_17) ;  /* 0x0000000000207947 */ /* 0x000fea0003800000 */
.L_x_12:
[----:B------:R-:W-:-:S04]  /*07f0*/  LOP3.LUT R3, R7, 0x80000000, R6, 0x48, !PT ;  /* 0x8000000007037812 */ /* 0x000fc800078e4806 */
[----:B------:R-:W-:Y:S01]  /*0800*/  LOP3.LUT R3, R3, 0x7f800000, RZ, 0xfc, !PT ;  /* 0x7f80000003037812 */ /* 0x000fe200078efcff */
[----:B------:R-:W-:Y:S06]  /*0810*/  BRA `(.L_x_17) ;  /* 0x0000000000147947 */ /* 0x000fec0003800000 */
.L_x_11:
[----:B------:R-:W-:Y:S01]  /*0820*/  LOP3.LUT R3, R7, 0x80000000, R6, 0x48, !PT ;  /* 0x8000000007037812 */ /* 0x000fe200078e4806 */
[----:B------:R-:W-:Y:S06]  /*0830*/  BRA `(.L_x_17) ;  /* 0x00000000000c7947 */ /* 0x000fec0003800000 */
.L_x_10:
[----:B------:R-:W0:Y:S01]  /*0840*/  MUFU.RSQ R3, -QNAN ;  /* 0xffc0000000037908 */ /* 0x000e220000001400 */
[----:B------:R-:W-:Y:S05]  /*0850*/  BRA `(.L_x_17) ;  /* 0x0000000000047947 */ /* 0x000fea0003800000 */
.L_x_9:
[----:B------:R-:W-:-:S07]  /*0860*/  FADD.FTZ R3, R0, R3 ;  /* 0x0000000300037221 */ /* 0x000fce0000010000 */
.L_x_17:
[----:B------:R-:W-:Y:S05]  /*0870*/  BSYNC.RECONVERGENT B1 ;  /* 0x0000000000017941 */ /* 0x000fea0003800200 */
.L_x_7:
[----:B0-----:R-:W-:Y:S02]  /*0880*/  IMAD.MOV.U32 R4, RZ, RZ, R3 ;  /* 0x000000ffff047224 */ /* 0x001fe400078e0003 */
[----:B------:R-:W-:-:S04]  /*0890*/  IMAD.MOV.U32 R3, RZ, RZ, 0x0 ;  /* 0x00000000ff037424 */ /* 0x000fc800078e00ff */
[----:B------:R-:W-:Y:S05]  /*08a0*/  RET.REL.NODEC R2 `(_Z16computeHistogramPKfPiffi) ;  /* 0xfffffff402d47950 */ /* 0x000fea0003c3ffff */
.L_x_18:
        /* <DEDUP_REMOVED lines=13> */
.L_x_24:


//--------------------- .text._Z10findMinMaxPKfS0_PfS1_ --------------------------
	.section	.text._Z10findMinMaxPKfS0_PfS1_,"ax",@progbits
	.align	128
        .global         _Z10findMinMaxPKfS0_PfS1_
        .type           _Z10findMinMaxPKfS0_PfS1_,@function
        .size           _Z10findMinMaxPKfS0_PfS1_,(.L_x_27 - _Z10findMinMaxPKfS0_PfS1_)
        .other          _Z10findMinMaxPKfS0_PfS1_,@"STO_CUDA_ENTRY STV_DEFAULT"
_Z10findMinMaxPKfS0_PfS1_:
.text._Z10findMinMaxPKfS0_PfS1_:
[----:B------:R-:W-:Y:S01]  /*0000*/  LDC R1, c[0x0][0x37c] ;  /* 0x0000df00ff017b82 */ /* 0x000fe20000000800 */
[----:B------:R-:W0:Y:S07]  /*0010*/  S2R R0, SR_CTAID.X ;  /* 0x0000000000007919 */ /* 0x000e2e0000002500 */
[----:B------:R-:W1:Y:S01]  /*0020*/  LDC.64 R2, c[0x0][0x380] ;  /* 0x0000e000ff027b82 */ /* 0x000e620000000a00 */
[----:B------:R-:W0:Y:S01]  /*0030*/  LDCU UR7, c[0x0][0x360] ;  /* 0x00006c00ff0777ac */ /* 0x000e220008000800 */
[----:B------:R-:W0:Y:S01]  /*0040*/  S2R R11, SR_TID.X ;  /* 0x00000000000b7919 */ /* 0x000e220000002100 */
[----:B------:R-:W2:Y:S05]  /*0050*/  LDCU.64 UR8, c[0x0][0x358] ;  /* 0x00006b00ff0877ac */ /* 0x000eaa0008000a00 */
[----:B------:R-:W3:Y:S01]  /*0060*/  LDC.64 R4, c[0x0][0x388] ;  /* 0x0000e200ff047b82 */ /* 0x000ee20000000a00 */
[----:B0-----:R-:W-:-:S04]  /*0070*/  IMAD R7, R0, UR7, R11 ;  /* 0x0000000700077c24 */ /* 0x001fc8000f8e020b */
[----:B-1----:R-:W-:-:S04]  /*0080*/  IMAD.WIDE R2, R7, 0x4, R2 ;  /* 0x0000000407027825 */ /* 0x002fc800078e0202 */
[----:B---3--:R-:W-:Y:S02]  /*0090*/  IMAD.WIDE R4, R7, 0x4, R4 ;  /* 0x0000000407047825 */ /* 0x008fe400078e0204 */
[----:B--2---:R-:W2:Y:S04]  /*00a0*/  LDG.E R2, desc[UR8][R2.64] ;  /* 0x0000000802027981 */ /* 0x004ea8000c1e1900 */
[----:B------:R-:W3:Y:S01]  /*00b0*/  LDG.E R4, desc[UR8][R4.64] ;  /* 0x0000000804047981 */ /* 0x000ee2000c1e1900 */
[----:B------:R-:W0:Y:S01]  /*00c0*/  S2UR UR6, SR_CgaCtaId ;  /* 0x00000000000679c3 */ /* 0x000e220000008800 */
[----:B------:R-:W-:Y:S01]  /*00d0*/  UMOV UR4, 0x400 ;  /* 0x0000040000047882 */ /* 0x000fe20000000000 */
[----:B------:R-:W-:Y:S02]  /*00e0*/  UISETP.GE.U32.AND UP0, UPT, UR7, 0x2, UPT ;  /* 0x000000020700788c */ /* 0x000fe4000bf06070 */
[----:B------:R-:W-:-:S02]  /*00f0*/  UIADD3 UR5, UPT, UPT, UR4, 0x1000, URZ ;  /* 0x0000100004057890 */ /* 0x000fc4000fffe0ff */
[----:B0-----:R-:W-:Y:S02]  /*0100*/  ULEA UR4, UR6, UR4, 0x18 ;  /* 0x0000000406047291 */ /* 0x001fe4000f8ec0ff */
[----:B------:R-:W-:-:S04]  /*0110*/  ULEA UR5, UR6, UR5, 0x18 ;  /* 0x0000000506057291 */ /* 0x000fc8000f8ec0ff */
[C---:B------:R-:W-:Y:S02]  /*0120*/  LEA R7, R11.reuse, UR4, 0x2 ;  /* 0x000000040b077c11 */ /* 0x040fe4000f8e10ff */
[----:B------:R-:W-:-:S03]  /*0130*/  LEA R9, R11, UR5, 0x2 ;  /* 0x000000050b097c11 */ /* 0x000fc6000f8e10ff */
[----:B--2---:R0:W-:Y:S04]  /*0140*/  STS [R7], R2 ;  /* 0x0000000207007388 */ /* 0x0041e80000000800 */
[----:B---3--:R0:W-:Y:S01]  /*0150*/  STS [R9], R4 ;  /* 0x0000000409007388 */ /* 0x0081e20000000800 */
[----:B------:R-:W-:Y:S06]  /*0160*/  BAR.SYNC.DEFER_BLOCKING 0x0 ;  /* 0x0000000000007b1d */ /* 0x000fec0000010000 */
[----:B------:R-:W-:Y:S05]  /*0170*/  BRA.U !UP0, `(.L_x_19) ;  /* 0x0000000108507547 */ /* 0x000fea000b800000 */
[----:B0-----:R-:W-:-:S07]  /*0180*/  IMAD.U32 R2, RZ, RZ, UR7 ;  /* 0x00000007ff027e24 */ /* 0x001fce000f8e00ff */
.L_x_22:
[--C-:B------:R-:W-:Y:S01]  /*0190*/  IMAD.MOV.U32 R6, RZ, RZ, R2.reuse ;  /* 0x000000ffff067224 */ /* 0x100fe200078e0002 */
[----:B------:R-:W-:Y:S01]  /*01a0*/  SHF.R.U32.HI R2, RZ, 0x1, R2 ;  /* 0x00000001ff027819 */ /* 0x000fe20000011602 */
[----:B------:R-:W-:Y:S03]  /*01b0*/  BSSY.RECONVERGENT B0, `(.L_x_20) ;  /* 0x000000d000007945 */ /* 0x000fe60003800200 */
[----:B------:R-:W-:-:S13]  /*01c0*/  ISETP.GE.U32.AND P0, PT, R11, R2, PT ;  /* 0x000000020b00720c */ /* 0x000fda0003f06070 */
[----:B0-----:R-:W-:Y:S05]  /*01d0*/  @P0 BRA `(.L_x_21) ;  /* 0x0000000000280947 */ /* 0x001fea0003800000 */
[C---:B------:R-:W-:Y:S01]  /*01e0*/  LEA R3, R2.reuse, R7, 0x2 ;  /* 0x0000000702037211 */ /* 0x040fe200078e10ff */
[----:B------:R-:W-:Y:S05]  /*01f0*/  LDS R4, [R7] ;  /* 0x0000000007047984 */ /* 0x000fea0000000800 */
[----:B------:R-:W0:Y:S02]  /*0200*/  LDS R3, [R3] ;  /* 0x0000000003037984 */ /* 0x000e240000000800 */
[----:B0-----:R-:W-:Y:S01]  /*0210*/  FSETP.GEU.AND P0, PT, R3, R4, PT ;  /* 0x000000040300720b */ /* 0x001fe20003f0e000 */
[----:B------:R-:W-:-:S12]  /*0220*/  IMAD R4, R2, 0x4, R9 ;  /* 0x0000000402047824 */ /* 0x000fd800078e0209 */
[----:B------:R-:W-:Y:S04]  /*0230*/  @!P0 STS [R7], R3 ;  /* 0x0000000307008388 */ /* 0x000fe80000000800 */
[----:B------:R-:W-:Y:S04]  /*0240*/  LDS R4, [R4] ;  /* 0x0000000004047984 */ /* 0x000fe80000000800 */
[----:B------:R-:W0:Y:S02]  /*0250*/  LDS R5, [R9] ;  /* 0x0000000009057984 */ /* 0x000e240000000800 */
[----:B0-----:R-:W-:-:S13]  /*0260*/  FSETP.GT.AND P0, PT, R4, R5, PT ;  /* 0x000000050400720b */ /* 0x001fda0003f04000 */
[----:B------:R0:W-:Y:S02]  /*0270*/  @P0 STS [R9], R4 ;  /* 0x0000000409000388 */ /* 0x0001e40000000800 */
.L_x_21:
[----:B------:R-:W-:Y:S05]  /*0280*/  BSYNC.RECONVERGENT B0 ;  /* 0x0000000000007941 */ /* 0x000fea0003800200 */
.L_x_20:
[----:B------:R-:W-:Y:S01]  /*0290*/  BAR.SYNC.DEFER_BLOCKING 0x0 ;  /* 0x0000000000007b1d */ /* 0x000fe20000010000 */
[----:B------:R-:W-:-:S13]  /*02a0*/  ISETP.GT.U32.AND P0, PT, R6, 0x3, PT ;  /* 0x000000030600780c */ /* 0x000fda0003f04070 */
[----:B------:R-:W-:Y:S05]  /*02b0*/  @P0 BRA `(.L_x_22) ;  /* 0xfffffffc00b40947 */ /* 0x000fea000383ffff */
.L_x_19:
[----:B------:R-:W-:-:S13]  /*02c0*/  ISETP.NE.AND P0, PT, R11, RZ, PT ;  /* 0x000000ff0b00720c */ /* 0x000fda0003f05270 */
[----:B------:R-:W-:Y:S05]  /*02d0*/  @P0 EXIT ;  /* 0x000000000000094d */ /* 0x000fea0003800000 */
[----:B------:R-:W1:Y:S01]  /*02e0*/  S2UR UR5, SR_CgaCtaId ;  /* 0x00000000000579c3 */ /* 0x000e620000008800 */
[----:B------:R-:W-:-:S07]  /*02f0*/  UMOV UR4, 0x400 ;  /* 0x0000040000047882 */ /* 0x000fce0000000000 */
[----:B0-----:R-:W0:Y:S08]  /*0300*/  LDC.64 R2, c[0x0][0x390] ;  /* 0x0000e400ff027b82 */ /* 0x001e300000000a00 */
[----:B------:R-:W2:Y:S01]  /*0310*/  LDC.64 R4, c[0x0][0x398] ;  /* 0x0000e600ff047b82 */ /* 0x000ea20000000a00 */
[----:B-1----:R-:W-:Y:S01]  /*0320*/  ULEA UR4, UR5, UR4, 0x18 ;  /* 0x0000000405047291 */ /* 0x002fe2000f8ec0ff */
[----:B0-----:R-:W-:-:S08]  /*0330*/  IMAD.WIDE.U32 R2, R0, 0x4, R2 ;  /* 0x0000000400027825 */ /* 0x001fd000078e0002 */
[----:B------:R-:W0:Y:S04]  /*0340*/  LDS R7, [UR4] ;  /* 0x00000004ff077984 */ /* 0x000e280008000800 */
[----:B------:R-:W1:Y:S01]  /*0350*/  LDS R9, [UR4+0x1000] ;  /* 0x00100004ff097984 */ /* 0x000e620008000800 */
[----:B--2---:R-:W-:-:S03]  /*0360*/  IMAD.WIDE.U32 R4, R0, 0x4, R4 ;  /* 0x0000000400047825 */ /* 0x004fc600078e0004 */
[----:B0-----:R-:W-:Y:S04]  /*0370*/  STG.E desc[UR8][R2.64], R7 ;  /* 0x0000000702007986 */ /* 0x001fe8000c101908 */
[----:B-1----:R-:W-:Y:S01]  /*0380*/  STG.E desc[UR8][R4.64], R9 ;  /* 0x0000000904007986 */ /* 0x002fe2000c101908 */
[----:B------:R-:W-:Y:S05]  /*0390*/  EXIT ;  /* 0x000000000000794d */ /* 0x000fea0003800000 */
.L_x_23:
        /* <DEDUP_REMOVED lines=14> */
.L_x_27:


//--------------------- .nv.shared._Z13exclusiveScanPji --------------------------
	.section	.nv.shared._Z13exclusiveScanPji,"aw",@nobits
	.sectionflags	@""
	.align	4
.nv.shared._Z13exclusiveScanPji:
	.zero		9216


//--------------------- .nv.shared.reserved.0     --------------------------
	.section	.nv.shared.reserved.0,"aw",@nobits
	.weak		__nv_reservedSMEM_offset_0_alias
	.size		__nv_reservedSMEM_offset_0_alias, 0, 64
	.other		__nv_reservedSMEM_offset_0_alias,@"STO_CUDA_RESERVED_SHARED STV_DEFAULT"
__nv_reservedSMEM_offset_0_alias:
	.zero		0
	.zero		64


//--------------------- .nv.shared._Z10findMinMaxPKfS0_PfS1_ --------------------------
	.section	.nv.shared._Z10findMinMaxPKfS0_PfS1_,"aw",@nobits
	.sectionflags	@""
	.align	4
.nv.shared._Z10findMinMaxPKfS0_PfS1_:
	.zero		9216


//--------------------- .nv.constant0._Z13exclusiveScanPji --------------------------
	.section	.nv.constant0._Z13exclusiveScanPji,"a",@progbits
	.sectionflags	@""
	.align	4
.nv.constant0._Z13exclusiveScanPji:
	.zero		908


//--------------------- .nv.constant0._Z16computeHistogramPKfPiffi --------------------------
	.section	.nv.constant0._Z16computeHistogramPKfPiffi,"a",@progbits
	.sectionflags	@""
	.align	4
.nv.constant0._Z16computeHistogramPKfPiffi:
	.zero		924


//--------------------- .nv.constant0._Z10findMinMaxPKfS0_PfS1_ --------------------------
	.section	.nv.constant0._Z10findMinMaxPKfS0_PfS1_,"a",@progbits
	.sectionflags	@""
	.align	4
.nv.constant0._Z10findMinMaxPKfS0_PfS1_:
	.zero		928


//--------------------- SYMBOLS --------------------------

	.type		.nv.reservedSmem.offset0,@object
	.size		.nv.reservedSmem.offset0,0x4
	.type		.nv.reservedSmem.cap,@object
	.size		.nv.reservedSmem.cap,0x4
